	.headerflags	@"EF_CUDA_TEXMODE_UNIFIED EF_CUDA_64BIT_ADDRESS EF_CUDA_SM89 EF_CUDA_VIRTUAL_SM(EF_CUDA_SM89)"
	.elftype	@"ET_EXEC"


//--------------------- .nv.info                  --------------------------
	.section	.nv.info,"",@"SHT_CUDA_INFO"
	.align	4


	//----- nvinfo : EIATTR_REGCOUNT
	.align		4
        /*0000*/ 	.byte	0x04, 0x2f
        /*0002*/ 	.short	(.L_1 - .L_0)
	.align		4
.L_0:
        /*0004*/ 	.word	index@(triton_per_fused_add_expand_mul_neg_pow_select_sum_unsqueeze_23)
        /*0008*/ 	.word	0x00000013


	//----- nvinfo : EIATTR_FRAME_SIZE
	.align		4
.L_1:
        /*000c*/ 	.byte	0x04, 0x11
        /*000e*/ 	.short	(.L_3 - .L_2)
	.align		4
.L_2:
        /*0010*/ 	.word	index@(triton_per_fused_add_expand_mul_neg_pow_select_sum_unsqueeze_23)
        /*0014*/ 	.word	0x00000000


	//----- nvinfo : EIATTR_MIN_STACK_SIZE
	.align		4
.L_3:
        /*0018*/ 	.byte	0x04, 0x12
        /*001a*/ 	.short	(.L_5 - .L_4)
	.align		4
.L_4:
        /*001c*/ 	.word	index@(triton_per_fused_add_expand_mul_neg_pow_select_sum_unsqueeze_23)
        /*0020*/ 	.word	0x00000000
.L_5:


//--------------------- .nv.info.triton_per_fused_add_expand_mul_neg_pow_select_sum_unsqueeze_23 --------------------------
	.section	.nv.info.triton_per_fused_add_expand_mul_neg_pow_select_sum_unsqueeze_23,"",@"SHT_CUDA_INFO"
	.sectionflags	@""
	.align	4


	//----- nvinfo : EIATTR_CUDA_API_VERSION
	.align		4
        /*0000*/ 	.byte	0x04, 0x37
        /*0002*/ 	.short	(.L_7 - .L_6)
.L_6:
        /*0004*/ 	.word	0x00000080


	//----- nvinfo : EIATTR_PARAM_CBANK
	.align		4
.L_7:
        /*0008*/ 	.byte	0x04, 0x0a
        /*000a*/ 	.short	(.L_9 - .L_8)
	.align		4
.L_8:
        /*000c*/ 	.word	index@(.nv.constant0.triton_per_fused_add_expand_mul_neg_pow_select_sum_unsqueeze_23)
        /*0010*/ 	.short	0x0160
        /*0012*/ 	.short	0x0030


	//----- nvinfo : EIATTR_CBANK_PARAM_SIZE
	.align		4
.L_9:
        /*0014*/ 	.byte	0x03, 0x19
        /*0016*/ 	.short	0x0030


	//----- nvinfo : EIATTR_KPARAM_INFO
	.align		4
        /*0018*/ 	.byte	0x04, 0x17
        /*001a*/ 	.short	(.L_11 - .L_10)
.L_10:
        /*001c*/ 	.word	0x00000000
        /*0020*/ 	.short	0x0005
        /*0022*/ 	.short	0x0028
        /*0024*/ 	.byte	0x00, 0xf4, 0x21, 0x00


	//----- nvinfo : EIATTR_KPARAM_INFO
	.align		4
.L_11:
        /*0028*/ 	.byte	0x04, 0x17
        /*002a*/ 	.short	(.L_13 - .L_12)
.L_12:
        /*002c*/ 	.word	0x00000000
        /*0030*/ 	.short	0x0004
        /*0032*/ 	.short	0x0020
        /*0034*/ 	.byte	0x00, 0xf0, 0x11, 0x00


	//----- nvinfo : EIATTR_KPARAM_INFO
	.align		4
.L_13:
        /*0038*/ 	.byte	0x04, 0x17
        /*003a*/ 	.short	(.L_15 - .L_14)
.L_14:
        /*003c*/ 	.word	0x00000000
        /*0040*/ 	.short	0x0003
        /*0042*/ 	.short	0x0018
        /*0044*/ 	.byte	0x00, 0xf4, 0x21, 0x00


	//----- nvinfo : EIATTR_KPARAM_INFO
	.align		4
.L_15:
        /*0048*/ 	.byte	0x04, 0x17
        /*004a*/ 	.short	(.L_17 - .L_16)
.L_16:
        /*004c*/ 	.word	0x00000000
        /*0050*/ 	.short	0x0002
        /*0052*/ 	.short	0x0010
        /*0054*/ 	.byte	0x00, 0xf4, 0x21, 0x00


	//----- nvinfo : EIATTR_KPARAM_INFO
	.align		4
.L_17:
        /*0058*/ 	.byte	0x04, 0x17
        /*005a*/ 	.short	(.L_19 - .L_18)
.L_18:
        /*005c*/ 	.word	0x00000000
        /*0060*/ 	.short	0x0001
        /*0062*/ 	.short	0x0008
        /*0064*/ 	.byte	0x00, 0xf4, 0x21, 0x00


	//----- nvinfo : EIATTR_KPARAM_INFO
	.align		4
.L_19:
        /*0068*/ 	.byte	0x04, 0x17
        /*006a*/ 	.short	(.L_21 - .L_20)
.L_20:
        /*006c*/ 	.word	0x00000000
        /*0070*/ 	.short	0x0000
        /*0072*/ 	.short	0x0000
        /*0074*/ 	.byte	0x00, 0xf4, 0x21, 0x00


	//----- nvinfo : EIATTR_MAXREG_COUNT
	.align		4
.L_21:
        /*0078*/ 	.byte	0x03, 0x1b
        /*007a*/ 	.short	0x00ff


	//----- nvinfo : EIATTR_COOP_GROUP_MASK_REGIDS
	.align		4
        /*007c*/ 	.byte	0x04, 0x29
        /*007e*/ 	.short	(.L_23 - .L_22)


	//   ....[0]....
.L_22:
        /*0080*/ 	.word	0xffffffff


	//   ....[1]....
        /*0084*/ 	.word	0xffffffff


	//   ....[2]....
        /*0088*/ 	.word	0xffffffff


	//   ....[3]....
        /*008c*/ 	.word	0xffffffff


	//   ....[4]....
        /*0090*/ 	.word	0xffffffff


	//   ....[5]....
        /*0094*/ 	.word	0xffffffff


	//----- nvinfo : EIATTR_COOP_GROUP_INSTR_OFFSETS
	.align		4
.L_23:
        /*0098*/ 	.byte	0x04, 0x28
        /*009a*/ 	.short	(.L_25 - .L_24)


	//   ....[0]....
.L_24:
        /*009c*/ 	.word	0x00000110


	//   ....[1]....
        /*00a0*/ 	.word	0x00000130


	//   ....[2]....
        /*00a4*/ 	.word	0x00000150


	//   ....[3]....
        /*00a8*/ 	.word	0x00000170


	//   ....[4]....
        /*00ac*/ 	.word	0x00000190


	//   ....[5]....
        /*00b0*/ 	.word	0x00000230


	//----- nvinfo : EIATTR_EXIT_INSTR_OFFSETS
	.align		4
.L_25:
        /*00b4*/ 	.byte	0x04, 0x1c
        /*00b6*/ 	.short	(.L_27 - .L_26)


	//   ....[0]....
.L_26:
        /*00b8*/ 	.word	0x00000300


	//----- nvinfo : EIATTR_REQNTID
	.align		4
.L_27:
        /*00bc*/ 	.byte	0x04, 0x10
        /*00be*/ 	.short	(.L_29 - .L_28)
.L_28:
        /*00c0*/ 	.word	0x00000040
        /*00c4*/ 	.word	0x00000001
        /*00c8*/ 	.word	0x00000001
.L_29:


//--------------------- .nv.callgraph             --------------------------
	.section	.nv.callgraph,"",@"SHT_CUDA_CALLGRAPH"
	.align	4
	.sectionentsize	8
	.align		4
        /*0000*/ 	.word	0x00000000
	.align		4
        /*0004*/ 	.word	0xffffffff
	.align		4
        /*0008*/ 	.word	0x00000000
	.align		4
        /*000c*/ 	.word	0xfffffffe
	.align		4
        /*0010*/ 	.word	0x00000000
	.align		4
        /*0014*/ 	.word	0xfffffffd
	.align		4
        /*0018*/ 	.word	0x00000000
	.align		4
        /*001c*/ 	.word	0xfffffffc


//--------------------- .nv.rel.action            --------------------------
	.section	.nv.rel.action,"",@"SHT_CUDA_RELOCINFO"
	.align	8
	.sectionentsize	8
        /*0000*/ 	.byte	0x73, 0x00, 0x00, 0x00, 0x00, 0x00, 0x00, 0x00, 0x00, 0x00, 0x00, 0x11, 0x25, 0x00, 0x05, 0x36


//--------------------- .nv.constant0.triton_per_fused_add_expand_mul_neg_pow_select_sum_unsqueeze_23 --------------------------
	.section	.nv.constant0.triton_per_fused_add_expand_mul_neg_pow_select_sum_unsqueeze_23,"a",@progbits
	.sectionflags	@""
	.align	4
.nv.constant0.triton_per_fused_add_expand_mul_neg_pow_select_sum_unsqueeze_23:
	.zero		400


//--------------------- .text.triton_per_fused_add_expand_mul_neg_pow_select_sum_unsqueeze_23 --------------------------
	.section	.text.triton_per_fused_add_expand_mul_neg_pow_select_sum_unsqueeze_23,"ax",@progbits
	.sectionflags	@"SHF_BARRIERS=1"
	.sectioninfo	@"SHI_REGISTERS=19"
	.align	128
        .global         triton_per_fused_add_expand_mul_neg_pow_select_sum_unsqueeze_23
        .type           triton_per_fused_add_expand_mul_neg_pow_select_sum_unsqueeze_23,@function
        .size           triton_per_fused_add_expand_mul_neg_pow_select_sum_unsqueeze_23,(.L_x_1 - triton_per_fused_add_expand_mul_neg_pow_select_sum_unsqueeze_23)
        .other          triton_per_fused_add_expand_mul_neg_pow_select_sum_unsqueeze_23,@"STO_CUDA_ENTRY STV_DEFAULT"
triton_per_fused_add_expand_mul_neg_pow_select_sum_unsqueeze_23:
.text.triton_per_fused_add_expand_mul_neg_pow_select_sum_unsqueeze_23:
[----:B------:R-:W-:Y:S02]  /*0000*/  MOV R1, c[0x0][0x28] ;  /* 0x00000a0000017a02 */ /* 0x000fe40000000f00 */
[----:B------:R-:W0:Y:S01]  /*0010*/  S2R R16, SR_TID.X ;  /* 0x0000000000107919 */ /* 0x000e220000002100 */
[----:B------:R-:W-:Y:S01]  /*0020*/  MOV R3, 0x4 ;  /* 0x0000000400037802 */ /* 0x000fe20000000f00 */
[----:B------:R-:W-:Y:S01]  /*0030*/  ULDC.64 UR4, c[0x0][0x118] ;  /* 0x0000460000047ab9 */ /* 0x000fe20000000a00 */
[----:B0-----:R-:W-:-:S05]  /*0040*/  LOP3.LUT R2, R16, 0x3f, RZ, 0xc0, !PT ;  /* 0x0000003f10027812 */ /* 0x001fca00078ec0ff */
[----:B------:R-:W-:-:S04]  /*0050*/  IMAD.WIDE.U32 R4, R2, R3, c[0x0][0x168] ;  /* 0x00005a0002047625 */ /* 0x000fc800078e0003 */
[CC--:B------:R-:W-:Y:S02]  /*0060*/  IMAD.WIDE.U32 R6, R2.reuse, R3.reuse, c[0x0][0x170] ;  /* 0x00005c0002067625 */ /* 0x0c0fe400078e0003 */
[----:B------:R-:W2:Y:S04]  /*0070*/  LDG.E R4, [R4.64] ;  /* 0x0000000404047981 */ /* 0x000ea8000c1e1900 */
[----:B------:R-:W2:Y:S01]  /*0080*/  LDG.E R7, [R6.64+0x1700] ;  /* 0x0017000406077981 */ /* 0x000ea2000c1e1900 */
[----:B------:R-:W-:Y:S01]  /*0090*/  MOV R8, c[0x0][0x178] ;  /* 0x00005e0000087a02 */ /* 0x000fe20000000f00 */
[----:B------:R-:W-:Y:S01]  /*00a0*/  IMAD.WIDE.U32 R2, R2, R3, c[0x0][0x160] ;  /* 0x0000580002027625 */ /* 0x000fe200078e0003 */
[----:B------:R-:W-:-:S04]  /*00b0*/  MOV R9, c[0x0][0x17c] ;  /* 0x00005f0000097a02 */ /* 0x000fc80000000f00 */
[----:B------:R-:W3:Y:S04]  /*00c0*/  LDG.E R11, [R2.64] ;  /* 0x00000004020b7981 */ /* 0x000ee8000c1e1900 */
[----:B------:R0:W4:Y:S01]  /*00d0*/  LDG.E R8, [R8.64] ;  /* 0x0000000408087981 */ /* 0x000122000c1e1900 */
[C---:B------:R-:W-:Y:S02]  /*00e0*/  LOP3.LUT P0, RZ, R16.reuse, 0x1f, RZ, 0xc0, !PT ;  /* 0x0000001f10ff7812 */ /* 0x040fe4000780c0ff */
[----:B------:R-:W-:Y:S01]  /*00f0*/  ISETP.GE.AND P1, PT, R16, 0x2, PT ;  /* 0x000000021000780c */ /* 0x000fe20003f26270 */
[----:B--2---:R-:W-:-:S05]  /*0100*/  FMUL R0, R4, R7 ;  /* 0x0000000704007220 */ /* 0x004fca0000400000 */
[----:B------:R-:W1:Y:S02]  /*0110*/  SHFL.BFLY PT, R13, R0, 0x10, 0x1f ;  /* 0x0e001f00000d7f89 */ /* 0x000e6400000e0000 */
[----:B-1----:R-:W-:-:S05]  /*0120*/  FFMA R13, R4, R7, R13 ;  /* 0x00000007040d7223 */ /* 0x002fca000000000d */
[----:B------:R-:W1:Y:S02]  /*0130*/  SHFL.BFLY PT, R10, R13, 0x8, 0x1f ;  /* 0x0d001f000d0a7f89 */ /* 0x000e6400000e0000 */
[----:B-1----:R-:W-:-:S05]  /*0140*/  FADD R10, R13, R10 ;  /* 0x0000000a0d0a7221 */ /* 0x002fca0000000000 */
[----:B------:R-:W1:Y:S02]  /*0150*/  SHFL.BFLY PT, R5, R10, 0x4, 0x1f ;  /* 0x0c801f000a057f89 */ /* 0x000e6400000e0000 */
[----:B-1----:R-:W-:-:S05]  /*0160*/  FADD R5, R10, R5 ;  /* 0x000000050a057221 */ /* 0x002fca0000000000 */
[----:B------:R-:W1:Y:S02]  /*0170*/  SHFL.BFLY PT, R6, R5, 0x2, 0x1f ;  /* 0x0c401f0005067f89 */ /* 0x000e6400000e0000 */
[----:B-1----:R-:W-:-:S05]  /*0180*/  FADD R6, R5, R6 ;  /* 0x0000000605067221 */ /* 0x002fca0000000000 */
[----:B0-----:R-:W0:Y:S01]  /*0190*/  SHFL.BFLY PT, R9, R6, 0x1, 0x1f ;  /* 0x0c201f0006097f89 */ /* 0x001e2200000e0000 */
[----:B------:R-:W-:-:S04]  /*01a0*/  SHF.R.U32.HI R0, RZ, 0x3, R16 ;  /* 0x00000003ff007819 */ /* 0x000fc80000011610 */
[----:B------:R-:W-:Y:S01]  /*01b0*/  LOP3.LUT R12, R0, 0x4, RZ, 0xc0, !PT ;  /* 0x00000004000c7812 */ /* 0x000fe200078ec0ff */
[----:B0-----:R-:W-:-:S05]  /*01c0*/  FADD R9, R6, R9 ;  /* 0x0000000906097221 */ /* 0x001fca0000000000 */
[----:B------:R-:W-:Y:S04]  /*01d0*/  @!P0 STS [R12], R9 ;  /* 0x000000090c008388 */ /* 0x000fe80000000800 */
[----:B------:R-:W-:Y:S06]  /*01e0*/  BAR.SYNC.DEFER_BLOCKING 0x0 ;  /* 0x0000000000007b1d */ /* 0x000fec0000010000 */
[----:B------:R-:W0:Y:S01]  /*01f0*/  @!P1 LDS R14, [R16.X4] ;  /* 0x00000000100e9984 */ /* 0x000e220000004800 */
[----:B------:R-:W-:-:S04]  /*0200*/  LOP3.LUT R0, R16, 0x1, RZ, 0xc0, !PT ;  /* 0x0000000110007812 */ /* 0x000fc800078ec0ff */
[----:B------:R-:W-:-:S04]  /*0210*/  ISETP.NE.U32.AND P0, PT, R0, 0x1, PT ;  /* 0x000000010000780c */ /* 0x000fc80003f05070 */
[----:B------:R-:W-:Y:S01]  /*0220*/  ISETP.LT.AND P0, PT, R16, 0x2, P0 ;  /* 0x000000021000780c */ /* 0x000fe20000701270 */
[----:B0-----:R-:W0:Y:S02]  /*0230*/  SHFL.BFLY PT, R5, R14, 0x1, 0x1f ;  /* 0x0c201f000e057f89 */ /* 0x001e2400000e0000 */
[----:B0-----:R-:W-:-:S10]  /*0240*/  FADD R5, R14, R5 ;  /* 0x000000050e057221 */ /* 0x001fd40000000000 */
[----:B------:R-:W-:Y:S04]  /*0250*/  @P0 STS [R16.X4], R5 ;  /* 0x0000000510000388 */ /* 0x000fe80000004800 */
[----:B------:R-:W-:Y:S06]  /*0260*/  BAR.SYNC.DEFER_BLOCKING 0x0 ;  /* 0x0000000000007b1d */ /* 0x000fec0000010000 */
[----:B------:R-:W0:Y:S01]  /*0270*/  LDS R0, [RZ] ;  /* 0x00000000ff007984 */ /* 0x000e220000000800 */
[C---:B----4-:R-:W-:Y:S01]  /*0280*/  FADD R6, R8.reuse, R8 ;  /* 0x0000000808067221 */ /* 0x050fe20000000000 */
[----:B------:R-:W-:Y:S01]  /*0290*/  FMUL R9, R8, R8 ;  /* 0x0000000808097220 */ /* 0x000fe20000400000 */
[----:B------:R-:W-:-:S02]  /*02a0*/  FADD R7, R7, R7 ;  /* 0x0000000707077221 */ /* 0x000fc40000000000 */
[----:B---3--:R-:W-:Y:S01]  /*02b0*/  FFMA R6, R4, R6, R11 ;  /* 0x0000000604067223 */ /* 0x008fe2000000000b */
[----:B0-----:R-:W-:-:S04]  /*02c0*/  FFMA R0, R0, -2, RZ ;  /* 0xc000000000007823 */ /* 0x001fc800000000ff */
[----:B------:R-:W-:-:S04]  /*02d0*/  FMUL R9, R0, R9 ;  /* 0x0000000900097220 */ /* 0x000fc80000400000 */
[----:B------:R-:W-:-:S05]  /*02e0*/  FFMA R7, R9, R7, R6 ;  /* 0x0000000709077223 */ /* 0x000fca0000000006 */
[----:B------:R-:W-:Y:S01]  /*02f0*/  STG.E [R2.64], R7 ;  /* 0x0000000702007986 */ /* 0x000fe2000c101904 */
[----:B------:R-:W-:Y:S05]  /*0300*/  EXIT ;  /* 0x000000000000794d */ /* 0x000fea0003800000 */
.L_x_0:
[----:B------:R-:W-:-:S00]  /*0310*/  BRA `(.L_x_0) ;  /* 0xfffffff000007947 */ /* 0x000fc0000383ffff */
[----:B------:R-:W-:-:S00]  /*0320*/  NOP ;  /* 0x0000000000007918 */ /* 0x000fc00000000000 */
        /* <DEDUP_REMOVED lines=13> */
.L_x_1:


//--------------------- .nv.shared.triton_per_fused_add_expand_mul_neg_pow_select_sum_unsqueeze_23 --------------------------
	.section	.nv.shared.triton_per_fused_add_expand_mul_neg_pow_select_sum_unsqueeze_23,"aw",@nobits
	.sectionflags	@""
	.align	16
